//
// Generated by NVIDIA NVVM Compiler
//
// Compiler Build ID: CL-36424714
// Cuda compilation tools, release 13.0, V13.0.88
// Based on NVVM 20.0.0
//

.version 9.0
.target sm_100
.address_size 64

	// .globl	VectorMatrixSumKernel

.visible .entry VectorMatrixSumKernel(
	.param .u64 .ptr .align 1 VectorMatrixSumKernel_param_0,
	.param .u64 .ptr .align 1 VectorMatrixSumKernel_param_1,
	.param .u64 .ptr .align 1 VectorMatrixSumKernel_param_2,
	.param .u32 VectorMatrixSumKernel_param_3,
	.param .u32 VectorMatrixSumKernel_param_4
)
{
	.reg .pred 	%p<4>;
	.reg .b32 	%r<14>;
	.reg .b64 	%rd<12>;
	.reg .b64 	%fd<4>;

	ld.param.u64 	%rd1, [VectorMatrixSumKernel_param_0];
	ld.param.u64 	%rd2, [VectorMatrixSumKernel_param_1];
	ld.param.u64 	%rd3, [VectorMatrixSumKernel_param_2];
	ld.param.u32 	%r4, [VectorMatrixSumKernel_param_3];
	ld.param.u32 	%r5, [VectorMatrixSumKernel_param_4];
	mov.u32 	%r6, %ctaid.x;
	mov.u32 	%r7, %ntid.x;
	mov.u32 	%r8, %tid.x;
	mad.lo.s32 	%r1, %r6, %r7, %r8;
	mov.u32 	%r9, %ctaid.y;
	mov.u32 	%r10, %ntid.y;
	mov.u32 	%r11, %tid.y;
	mad.lo.s32 	%r12, %r9, %r10, %r11;
	setp.ge.s32 	%p1, %r1, %r4;
	setp.ge.s32 	%p2, %r12, %r5;
	or.pred  	%p3, %p1, %p2;
	@%p3 bra 	$L__BB0_2;
	cvta.to.global.u64 	%rd4, %rd2;
	cvta.to.global.u64 	%rd5, %rd3;
	cvta.to.global.u64 	%rd6, %rd1;
	mad.lo.s32 	%r13, %r5, %r1, %r12;
	mul.wide.s32 	%rd7, %r13, 8;
	add.s64 	%rd8, %rd4, %rd7;
	ld.global.f64 	%fd1, [%rd8];
	mul.wide.u32 	%rd9, %r12, 8;
	add.s64 	%rd10, %rd5, %rd9;
	ld.global.f64 	%fd2, [%rd10];
	add.f64 	%fd3, %fd1, %fd2;
	add.s64 	%rd11, %rd6, %rd7;
	st.global.f64 	[%rd11], %fd3;
$L__BB0_2:
	ret;

}


// ===== COMPILED SASS (sm_100) =====

	.target	sm_100

	.elftype	@"ET_EXEC"


//--------------------- .note.nv.tkinfo           --------------------------
	.section	.note.nv.tkinfo,"",@"SHT_NOTE"
	.sectionflags	@"SHF_NOTE_NV_TKINFO"
	.tkinfo
        /*0018*/ 	.word	0x00000002
        /*0030*/ 	.string	""
        /*0030*/ 	.string	"ptxas"
        /*0030*/ 	.string	"Cuda compilation tools, release 13.0, V13.0.88"
        /*0030*/ 	.string	"Build cuda_13.0.r13.0/compiler.36424714_0"
        /*0030*/ 	.string	"-arch sm_100 -m 64 "



//--------------------- .note.nv.cuinfo           --------------------------
	.section	.note.nv.cuinfo,"",@"SHT_NOTE"
	.sectionflags	@"SHF_NOTE_NV_CUINFO"
        /*0018*/ 	.short	0x0002
        /*001a*/ 	.short	0x0064
        /*001c*/ 	.short	0x0082
	.zero		2


//--------------------- .nv.info                  --------------------------
	.section	.nv.info,"",@"SHT_CUDA_INFO"
	.align	4


	//----- nvinfo : EIATTR_REGCOUNT
	.align		4
        /*0000*/ 	.byte	0x04, 0x2f
        /*0002*/ 	.short	(.L_1 - .L_0)
	.align		4
.L_0:
        /*0004*/ 	.word	index@(VectorMatrixSumKernel)
        /*0008*/ 	.word	0x0000000e


	//----- nvinfo : EIATTR_FRAME_SIZE
	.align		4
.L_1:
        /*000c*/ 	.byte	0x04, 0x11
        /*000e*/ 	.short	(.L_3 - .L_2)
	.align		4
.L_2:
        /*0010*/ 	.word	index@(VectorMatrixSumKernel)
        /*0014*/ 	.word	0x00000000


	//----- nvinfo : EIATTR_MIN_STACK_SIZE
	.align		4
.L_3:
        /*0018*/ 	.byte	0x04, 0x12
        /*001a*/ 	.short	(.L_5 - .L_4)
	.align		4
.L_4:
        /*001c*/ 	.word	index@(VectorMatrixSumKernel)
        /*0020*/ 	.word	0x00000000
.L_5:


//--------------------- .nv.compat                --------------------------
	.section	.nv.compat,"",@"SHT_CUDA_COMPAT_INFO"
	.align	4
        /*0000*/ 	.byte	0x02, 0x09, 0x00, 0x00, 0x02, 0x02, 0x01, 0x00, 0x02, 0x05, 0x05, 0x00, 0x03, 0x07, 0x01, 0x01
        /*0010*/ 	.byte	0x02, 0x03, 0x00, 0x00, 0x02, 0x06, 0x01, 0x00, 0x04, 0x0b, 0x08, 0x00, 0x01, 0x00, 0x00, 0x00
        /*0020*/ 	.byte	0x00, 0x00, 0x00, 0x00


//--------------------- .nv.info.VectorMatrixSumKernel --------------------------
	.section	.nv.info.VectorMatrixSumKernel,"",@"SHT_CUDA_INFO"
	.sectionflags	@""
	.align	4


	//----- nvinfo : EIATTR_CUDA_API_VERSION
	.align		4
        /*0000*/ 	.byte	0x04, 0x37
        /*0002*/ 	.short	(.L_7 - .L_6)
.L_6:
        /*0004*/ 	.word	0x00000082


	//----- nvinfo : EIATTR_KPARAM_INFO
	.align		4
.L_7:
        /*0008*/ 	.byte	0x04, 0x17
        /*000a*/ 	.short	(.L_9 - .L_8)
.L_8:
        /*000c*/ 	.word	0x00000000
        /*0010*/ 	.short	0x0004
        /*0012*/ 	.short	0x001c
        /*0014*/ 	.byte	0x00, 0xf0, 0x11, 0x00


	//----- nvinfo : EIATTR_KPARAM_INFO
	.align		4
.L_9:
        /*0018*/ 	.byte	0x04, 0x17
        /*001a*/ 	.short	(.L_11 - .L_10)
.L_10:
        /*001c*/ 	.word	0x00000000
        /*0020*/ 	.short	0x0003
        /*0022*/ 	.short	0x0018
        /*0024*/ 	.byte	0x00, 0xf0, 0x11, 0x00


	//----- nvinfo : EIATTR_KPARAM_INFO
	.align		4
.L_11:
        /*0028*/ 	.byte	0x04, 0x17
        /*002a*/ 	.short	(.L_13 - .L_12)
.L_12:
        /*002c*/ 	.word	0x00000000
        /*0030*/ 	.short	0x0002
        /*0032*/ 	.short	0x0010
        /*0034*/ 	.byte	0x00, 0xf5, 0x21, 0x00


	//----- nvinfo : EIATTR_KPARAM_INFO
	.align		4
.L_13:
        /*0038*/ 	.byte	0x04, 0x17
        /*003a*/ 	.short	(.L_15 - .L_14)
.L_14:
        /*003c*/ 	.word	0x00000000
        /*0040*/ 	.short	0x0001
        /*0042*/ 	.short	0x0008
        /*0044*/ 	.byte	0x00, 0xf5, 0x21, 0x00


	//----- nvinfo : EIATTR_KPARAM_INFO
	.align		4
.L_15:
        /*0048*/ 	.byte	0x04, 0x17
        /*004a*/ 	.short	(.L_17 - .L_16)
.L_16:
        /*004c*/ 	.word	0x00000000
        /*0050*/ 	.short	0x0000
        /*0052*/ 	.short	0x0000
        /*0054*/ 	.byte	0x00, 0xf5, 0x21, 0x00


	//----- nvinfo : EIATTR_SPARSE_MMA_MASK
	.align		4
.L_17:
        /*0058*/ 	.byte	0x03, 0x50
        /*005a*/ 	.short	0x0000


	//----- nvinfo : EIATTR_MAXREG_COUNT
	.align		4
        /*005c*/ 	.byte	0x03, 0x1b
        /*005e*/ 	.short	0x00ff


	//----- nvinfo : EIATTR_MERCURY_ISA_VERSION
	.align		4
        /*0060*/ 	.byte	0x03, 0x5f
        /*0062*/ 	.short	0x0101


	//----- nvinfo : EIATTR_VRC_CTA_INIT_COUNT
	.align		4
        /*0064*/ 	.byte	0x02, 0x4a
	.zero		1
	.zero		1


	//----- nvinfo : EIATTR_EXIT_INSTR_OFFSETS
	.align		4
        /*0068*/ 	.byte	0x04, 0x1c
        /*006a*/ 	.short	(.L_19 - .L_18)


	//   ....[0]....
.L_18:
        /*006c*/ 	.word	0x000000c0


	//   ....[1]....
        /*0070*/ 	.word	0x00000190


	//----- nvinfo : EIATTR_CBANK_PARAM_SIZE
	.align		4
.L_19:
        /*0074*/ 	.byte	0x03, 0x19
        /*0076*/ 	.short	0x0020


	//----- nvinfo : EIATTR_PARAM_CBANK
	.align		4
        /*0078*/ 	.byte	0x04, 0x0a
        /*007a*/ 	.short	(.L_21 - .L_20)
	.align		4
.L_20:
        /*007c*/ 	.word	index@(.nv.constant0.VectorMatrixSumKernel)
        /*0080*/ 	.short	0x0380
        /*0082*/ 	.short	0x0020


	//----- nvinfo : EIATTR_SW_WAR
	.align		4
.L_21:
        /*0084*/ 	.byte	0x04, 0x36
        /*0086*/ 	.short	(.L_23 - .L_22)
.L_22:
        /*0088*/ 	.word	0x00000008
.L_23:


//--------------------- .nv.callgraph             --------------------------
	.section	.nv.callgraph,"",@"SHT_CUDA_CALLGRAPH"
	.align	4
	.sectionentsize	8
	.align		4
        /*0000*/ 	.word	0x00000000
	.align		4
        /*0004*/ 	.word	0xffffffff
	.align		4
        /*0008*/ 	.word	0x00000000
	.align		4
        /*000c*/ 	.word	0xfffffffe
	.align		4
        /*0010*/ 	.word	0x00000000
	.align		4
        /*0014*/ 	.word	0xfffffffd
	.align		4
        /*0018*/ 	.word	0x00000000
	.align		4
        /*001c*/ 	.word	0xfffffffc


//--------------------- .text.VectorMatrixSumKernel --------------------------
	.section	.text.VectorMatrixSumKernel,"ax",@progbits
	.align	128
        .global         VectorMatrixSumKernel
        .type           VectorMatrixSumKernel,@function
        .size           VectorMatrixSumKernel,(.L_x_1 - VectorMatrixSumKernel)
        .other          VectorMatrixSumKernel,@"STO_CUDA_ENTRY STV_DEFAULT"
VectorMatrixSumKernel:
.text.VectorMatrixSumKernel:
[----:B------:R-:W-:Y:S01]  /*0000*/  LDC R1, c[0x0][0x37c] ;  /* 0x0000df00ff017b82 */ /* 0x000fe20000000800 */
[----:B------:R-:W0:Y:S07]  /*0010*/  S2R R2, SR_TID.Y ;  /* 0x0000000000027919 */ /* 0x000e2e0000002200 */
[----:B------:R-:W1:Y:S01]  /*0020*/  LDC R0, c[0x0][0x360] ;  /* 0x0000d800ff007b82 */ /* 0x000e620000000800 */
[----:B------:R-:W2:Y:S01]  /*0030*/  LDCU.64 UR6, c[0x0][0x398] ;  /* 0x00007300ff0677ac */ /* 0x000ea20008000a00 */
[----:B------:R-:W1:Y:S06]  /*0040*/  S2R R3, SR_TID.X ;  /* 0x0000000000037919 */ /* 0x000e6c0000002100 */
[----:B------:R-:W0:Y:S08]  /*0050*/  S2UR UR5, SR_CTAID.Y ;  /* 0x00000000000579c3 */ /* 0x000e300000002600 */
[----:B------:R-:W0:Y:S08]  /*0060*/  LDC R7, c[0x0][0x364] ;  /* 0x0000d900ff077b82 */ /* 0x000e300000000800 */
[----:B------:R-:W1:Y:S01]  /*0070*/  S2UR UR4, SR_CTAID.X ;  /* 0x00000000000479c3 */ /* 0x000e620000002500 */
[----:B0-----:R-:W-:-:S05]  /*0080*/  IMAD R7, R7, UR5, R2 ;  /* 0x0000000507077c24 */ /* 0x001fca000f8e0202 */
[----:B--2---:R-:W-:Y:S01]  /*0090*/  ISETP.GE.AND P0, PT, R7, UR7, PT ;  /* 0x0000000707007c0c */ /* 0x004fe2000bf06270 */
[----:B-1----:R-:W-:-:S05]  /*00a0*/  IMAD R0, R0, UR4, R3 ;  /* 0x0000000400007c24 */ /* 0x002fca000f8e0203 */
[----:B------:R-:W-:-:S13]  /*00b0*/  ISETP.GE.OR P0, PT, R0, UR6, P0 ;  /* 0x0000000600007c0c */ /* 0x000fda0008706670 */
[----:B------:R-:W-:Y:S05]  /*00c0*/  @P0 EXIT ;  /* 0x000000000000094d */ /* 0x000fea0003800000 */
[----:B------:R-:W0:Y:S01]  /*00d0*/  LDC.64 R4, c[0x0][0x390] ;  /* 0x0000e400ff047b82 */ /* 0x000e220000000a00 */
[----:B------:R-:W1:Y:S01]  /*00e0*/  LDCU.64 UR4, c[0x0][0x358] ;  /* 0x00006b00ff0477ac */ /* 0x000e620008000a00 */
[----:B------:R-:W-:-:S06]  /*00f0*/  IMAD R11, R0, UR7, R7 ;  /* 0x00000007000b7c24 */ /* 0x000fcc000f8e0207 */
[----:B------:R-:W2:Y:S08]  /*0100*/  LDC.64 R2, c[0x0][0x388] ;  /* 0x0000e200ff027b82 */ /* 0x000eb00000000a00 */
[----:B------:R-:W3:Y:S01]  /*0110*/  LDC.64 R8, c[0x0][0x380] ;  /* 0x0000e000ff087b82 */ /* 0x000ee20000000a00 */
[----:B0-----:R-:W-:-:S06]  /*0120*/  IMAD.WIDE.U32 R4, R7, 0x8, R4 ;  /* 0x0000000807047825 */ /* 0x001fcc00078e0004 */
[----:B-1----:R-:W4:Y:S01]  /*0130*/  LDG.E.64 R4, desc[UR4][R4.64] ;  /* 0x0000000404047981 */ /* 0x002f22000c1e1b00 */
[----:B--2---:R-:W-:-:S06]  /*0140*/  IMAD.WIDE R2, R11, 0x8, R2 ;  /* 0x000000080b027825 */ /* 0x004fcc00078e0202 */
[----:B------:R-:W4:Y:S01]  /*0150*/  LDG.E.64 R2, desc[UR4][R2.64] ;  /* 0x0000000402027981 */ /* 0x000f22000c1e1b00 */
[----:B---3--:R-:W-:Y:S01]  /*0160*/  IMAD.WIDE R8, R11, 0x8, R8 ;  /* 0x000000080b087825 */ /* 0x008fe200078e0208 */
[----:B----4-:R-:W-:-:S07]  /*0170*/  DADD R6, R2, R4 ;  /* 0x0000000002067229 */ /* 0x010fce0000000004 */
[----:B------:R-:W-:Y:S01]  /*0180*/  STG.E.64 desc[UR4][R8.64], R6 ;  /* 0x0000000608007986 */ /* 0x000fe2000c101b04 */
[----:B------:R-:W-:Y:S05]  /*0190*/  EXIT ;  /* 0x000000000000794d */ /* 0x000fea0003800000 */
.L_x_0:
[----:B------:R-:W-:-:S00]  /*01a0*/  BRA `(.L_x_0) ;  /* 0xfffffffc00fc7947 */ /* 0x000fc0000383ffff */
[----:B------:R-:W-:-:S00]  /*01b0*/  NOP ;  /* 0x0000000000007918 */ /* 0x000fc00000000000 */
        /* <DEDUP_REMOVED lines=12> */
.L_x_1:


//--------------------- .nv.shared.reserved.0     --------------------------
	.section	.nv.shared.reserved.0,"aw",@nobits
	.weak		__nv_reservedSMEM_offset_0_alias
	.size		__nv_reservedSMEM_offset_0_alias, 0, 64
	.other		__nv_reservedSMEM_offset_0_alias,@"STO_CUDA_RESERVED_SHARED STV_DEFAULT"
__nv_reservedSMEM_offset_0_alias:
	.zero		0
	.zero		64


//--------------------- .nv.constant0.VectorMatrixSumKernel --------------------------
	.section	.nv.constant0.VectorMatrixSumKernel,"a",@progbits
	.sectionflags	@""
	.align	4
.nv.constant0.VectorMatrixSumKernel:
	.zero		928


//--------------------- SYMBOLS --------------------------

	.type		.nv.reservedSmem.offset0,@object
	.size		.nv.reservedSmem.offset0,0x4
